//
// Generated by NVIDIA NVVM Compiler
//
// Compiler Build ID: CL-36424714
// Cuda compilation tools, release 13.0, V13.0.88
// Based on NVVM 20.0.0
//

.version 9.0
.target sm_100
.address_size 64

	// .globl	_Z11trap_kernelffifPd
// _ZZ11trap_kernelffifPdE14sum_per_thread has been demoted

.visible .entry _Z11trap_kernelffifPd(
	.param .f32 _Z11trap_kernelffifPd_param_0,
	.param .f32 _Z11trap_kernelffifPd_param_1,
	.param .u32 _Z11trap_kernelffifPd_param_2,
	.param .f32 _Z11trap_kernelffifPd_param_3,
	.param .u64 .ptr .align 1 _Z11trap_kernelffifPd_param_4
)
{
	.reg .pred 	%p<9>;
	.reg .b32 	%r<15>;
	.reg .b32 	%f<11>;
	.reg .b64 	%rd<4>;
	.reg .b64 	%fd<15>;
	// demoted variable
	.shared .align 8 .b8 _ZZ11trap_kernelffifPdE14sum_per_thread[8192];
	ld.param.f32 	%f2, [_Z11trap_kernelffifPd_param_0];
	ld.param.u32 	%r7, [_Z11trap_kernelffifPd_param_2];
	ld.param.f32 	%f3, [_Z11trap_kernelffifPd_param_3];
	ld.param.u64 	%rd1, [_Z11trap_kernelffifPd_param_4];
	mov.u32 	%r8, %ctaid.x;
	mov.u32 	%r14, %ntid.x;
	mov.u32 	%r2, %tid.x;
	mad.lo.s32 	%r3, %r8, %r14, %r2;
	shl.b32 	%r9, %r2, 3;
	mov.u32 	%r10, _ZZ11trap_kernelffifPdE14sum_per_thread;
	add.s32 	%r4, %r10, %r9;
	mov.b64 	%rd2, 0;
	st.shared.u64 	[%r4], %rd2;
	bar.sync 	0;
	setp.ge.s32 	%p1, %r3, %r7;
	mov.f64 	%fd14, 0d0000000000000000;
	@%p1 bra 	$L__BB0_4;
	cvt.rn.f32.s32 	%f4, %r3;
	fma.rn.f32 	%f5, %f3, %f4, %f2;
	mul.f32 	%f6, %f5, %f5;
	add.f32 	%f7, %f6, 0f3F800000;
	mul.f32 	%f8, %f5, %f6;
	fma.rn.f32 	%f9, %f5, %f8, 0f3F800000;
	div.rn.f32 	%f10, %f7, %f9;
	sqrt.rn.f32 	%f1, %f10;
	setp.ne.s32 	%p2, %r3, 0;
	add.s32 	%r11, %r7, -1;
	setp.ne.s32 	%p3, %r3, %r11;
	and.pred  	%p4, %p2, %p3;
	@%p4 bra 	$L__BB0_3;
	cvt.f64.f32 	%fd6, %f1;
	fma.rn.f64 	%fd14, %fd6, 0d3FE0000000000000, 0d0000000000000000;
	bra.uni 	$L__BB0_4;
$L__BB0_3:
	cvt.f64.f32 	%fd5, %f1;
	add.f64 	%fd14, %fd5, 0d0000000000000000;
$L__BB0_4:
	st.shared.f64 	[%r4], %fd14;
	bar.sync 	0;
	setp.lt.u32 	%p5, %r14, 2;
	@%p5 bra 	$L__BB0_8;
$L__BB0_5:
	shr.u32 	%r6, %r14, 1;
	setp.ge.u32 	%p6, %r2, %r6;
	@%p6 bra 	$L__BB0_7;
	shl.b32 	%r12, %r6, 3;
	add.s32 	%r13, %r4, %r12;
	ld.shared.f64 	%fd7, [%r13];
	ld.shared.f64 	%fd8, [%r4];
	add.f64 	%fd9, %fd7, %fd8;
	st.shared.f64 	[%r4], %fd9;
$L__BB0_7:
	bar.sync 	0;
	setp.gt.u32 	%p7, %r14, 3;
	mov.u32 	%r14, %r6;
	@%p7 bra 	$L__BB0_5;
$L__BB0_8:
	setp.ne.s32 	%p8, %r2, 0;
	@%p8 bra 	$L__BB0_10;
	ld.shared.f64 	%fd10, [_ZZ11trap_kernelffifPdE14sum_per_thread];
	cvt.f64.f32 	%fd11, %f3;
	mul.f64 	%fd12, %fd10, %fd11;
	cvta.to.global.u64 	%rd3, %rd1;
	atom.global.add.f64 	%fd13, [%rd3], %fd12;
$L__BB0_10:
	ret;

}


// ===== COMPILED SASS (sm_100) =====

	.target	sm_100

	.elftype	@"ET_EXEC"


//--------------------- .note.nv.tkinfo           --------------------------
	.section	.note.nv.tkinfo,"",@"SHT_NOTE"
	.sectionflags	@"SHF_NOTE_NV_TKINFO"
	.tkinfo
        /*0018*/ 	.word	0x00000002
        /*0030*/ 	.string	""
        /*0030*/ 	.string	"ptxas"
        /*0030*/ 	.string	"Cuda compilation tools, release 13.0, V13.0.88"
        /*0030*/ 	.string	"Build cuda_13.0.r13.0/compiler.36424714_0"
        /*0030*/ 	.string	"-arch sm_100 -m 64 "



//--------------------- .note.nv.cuinfo           --------------------------
	.section	.note.nv.cuinfo,"",@"SHT_NOTE"
	.sectionflags	@"SHF_NOTE_NV_CUINFO"
        /*0018*/ 	.short	0x0002
        /*001a*/ 	.short	0x0064
        /*001c*/ 	.short	0x0082
	.zero		2


//--------------------- .nv.info                  --------------------------
	.section	.nv.info,"",@"SHT_CUDA_INFO"
	.align	4


	//----- nvinfo : EIATTR_REGCOUNT
	.align		4
        /*0000*/ 	.byte	0x04, 0x2f
        /*0002*/ 	.short	(.L_1 - .L_0)
	.align		4
.L_0:
        /*0004*/ 	.word	index@(_Z11trap_kernelffifPd)
        /*0008*/ 	.word	0x00000012


	//----- nvinfo : EIATTR_FRAME_SIZE
	.align		4
.L_1:
        /*000c*/ 	.byte	0x04, 0x11
        /*000e*/ 	.short	(.L_3 - .L_2)
	.align		4
.L_2:
        /*0010*/ 	.word	index@($__internal_1_$__cuda_sm3x_div_rn_noftz_f32_slowpath)
        /*0014*/ 	.word	0x00000000


	//----- nvinfo : EIATTR_FRAME_SIZE
	.align		4
.L_3:
        /*0018*/ 	.byte	0x04, 0x11
        /*001a*/ 	.short	(.L_5 - .L_4)
	.align		4
.L_4:
        /*001c*/ 	.word	index@($__internal_0_$__cuda_sm20_sqrt_rn_f32_slowpath)
        /*0020*/ 	.word	0x00000000


	//----- nvinfo : EIATTR_FRAME_SIZE
	.align		4
.L_5:
        /*0024*/ 	.byte	0x04, 0x11
        /*0026*/ 	.short	(.L_7 - .L_6)
	.align		4
.L_6:
        /*0028*/ 	.word	index@(_Z11trap_kernelffifPd)
        /*002c*/ 	.word	0x00000000


	//----- nvinfo : EIATTR_MIN_STACK_SIZE
	.align		4
.L_7:
        /*0030*/ 	.byte	0x04, 0x12
        /*0032*/ 	.short	(.L_9 - .L_8)
	.align		4
.L_8:
        /*0034*/ 	.word	index@(_Z11trap_kernelffifPd)
        /*0038*/ 	.word	0x00000000
.L_9:


//--------------------- .nv.compat                --------------------------
	.section	.nv.compat,"",@"SHT_CUDA_COMPAT_INFO"
	.align	4
        /*0000*/ 	.byte	0x02, 0x09, 0x00, 0x00, 0x02, 0x02, 0x01, 0x00, 0x02, 0x05, 0x05, 0x00, 0x03, 0x07, 0x01, 0x01
        /*0010*/ 	.byte	0x02, 0x03, 0x00, 0x00, 0x02, 0x06, 0x01, 0x00, 0x04, 0x0b, 0x08, 0x00, 0x01, 0x00, 0x00, 0x00
        /*0020*/ 	.byte	0x00, 0x00, 0x00, 0x00


//--------------------- .nv.info._Z11trap_kernelffifPd --------------------------
	.section	.nv.info._Z11trap_kernelffifPd,"",@"SHT_CUDA_INFO"
	.sectionflags	@""
	.align	4


	//----- nvinfo : EIATTR_CUDA_API_VERSION
	.align		4
        /*0000*/ 	.byte	0x04, 0x37
        /*0002*/ 	.short	(.L_11 - .L_10)
.L_10:
        /*0004*/ 	.word	0x00000082


	//----- nvinfo : EIATTR_KPARAM_INFO
	.align		4
.L_11:
        /*0008*/ 	.byte	0x04, 0x17
        /*000a*/ 	.short	(.L_13 - .L_12)
.L_12:
        /*000c*/ 	.word	0x00000000
        /*0010*/ 	.short	0x0004
        /*0012*/ 	.short	0x0010
        /*0014*/ 	.byte	0x00, 0xf5, 0x21, 0x00


	//----- nvinfo : EIATTR_KPARAM_INFO
	.align		4
.L_13:
        /*0018*/ 	.byte	0x04, 0x17
        /*001a*/ 	.short	(.L_15 - .L_14)
.L_14:
        /*001c*/ 	.word	0x00000000
        /*0020*/ 	.short	0x0003
        /*0022*/ 	.short	0x000c
        /*0024*/ 	.byte	0x00, 0xf0, 0x11, 0x00


	//----- nvinfo : EIATTR_KPARAM_INFO
	.align		4
.L_15:
        /*0028*/ 	.byte	0x04, 0x17
        /*002a*/ 	.short	(.L_17 - .L_16)
.L_16:
        /*002c*/ 	.word	0x00000000
        /*0030*/ 	.short	0x0002
        /*0032*/ 	.short	0x0008
        /*0034*/ 	.byte	0x00, 0xf0, 0x11, 0x00


	//----- nvinfo : EIATTR_KPARAM_INFO
	.align		4
.L_17:
        /*0038*/ 	.byte	0x04, 0x17
        /*003a*/ 	.short	(.L_19 - .L_18)
.L_18:
        /*003c*/ 	.word	0x00000000
        /*0040*/ 	.short	0x0001
        /*0042*/ 	.short	0x0004
        /*0044*/ 	.byte	0x00, 0xf0, 0x11, 0x00


	//----- nvinfo : EIATTR_KPARAM_INFO
	.align		4
.L_19:
        /*0048*/ 	.byte	0x04, 0x17
        /*004a*/ 	.short	(.L_21 - .L_20)
.L_20:
        /*004c*/ 	.word	0x00000000
        /*0050*/ 	.short	0x0000
        /*0052*/ 	.short	0x0000
        /*0054*/ 	.byte	0x00, 0xf0, 0x11, 0x00


	//----- nvinfo : EIATTR_SPARSE_MMA_MASK
	.align		4
.L_21:
        /*0058*/ 	.byte	0x03, 0x50
        /*005a*/ 	.short	0x0000


	//----- nvinfo : EIATTR_MAXREG_COUNT
	.align		4
        /*005c*/ 	.byte	0x03, 0x1b
        /*005e*/ 	.short	0x00ff


	//----- nvinfo : EIATTR_NUM_BARRIERS
	.align		4
        /*0060*/ 	.byte	0x02, 0x4c
        /*0062*/ 	.byte	0x01
	.zero		1


	//----- nvinfo : EIATTR_MERCURY_ISA_VERSION
	.align		4
        /*0064*/ 	.byte	0x03, 0x5f
        /*0066*/ 	.short	0x0101


	//----- nvinfo : EIATTR_VRC_CTA_INIT_COUNT
	.align		4
        /*0068*/ 	.byte	0x02, 0x4a
	.zero		1
	.zero		1


	//----- nvinfo : EIATTR_EXIT_INSTR_OFFSETS
	.align		4
        /*006c*/ 	.byte	0x04, 0x1c
        /*006e*/ 	.short	(.L_23 - .L_22)


	//   ....[0]....
.L_22:
        /*0070*/ 	.word	0x000004c0


	//   ....[1]....
        /*0074*/ 	.word	0x00000570


	//----- nvinfo : EIATTR_CRS_STACK_SIZE
	.align		4
.L_23:
        /*0078*/ 	.byte	0x04, 0x1e
        /*007a*/ 	.short	(.L_25 - .L_24)
.L_24:
        /*007c*/ 	.word	0x00000000


	//----- nvinfo : EIATTR_CBANK_PARAM_SIZE
	.align		4
.L_25:
        /*0080*/ 	.byte	0x03, 0x19
        /*0082*/ 	.short	0x0018


	//----- nvinfo : EIATTR_PARAM_CBANK
	.align		4
        /*0084*/ 	.byte	0x04, 0x0a
        /*0086*/ 	.short	(.L_27 - .L_26)
	.align		4
.L_26:
        /*0088*/ 	.word	index@(.nv.constant0._Z11trap_kernelffifPd)
        /*008c*/ 	.short	0x0380
        /*008e*/ 	.short	0x0018


	//----- nvinfo : EIATTR_SW_WAR
	.align		4
.L_27:
        /*0090*/ 	.byte	0x04, 0x36
        /*0092*/ 	.short	(.L_29 - .L_28)
.L_28:
        /*0094*/ 	.word	0x00000008
.L_29:


//--------------------- .nv.callgraph             --------------------------
	.section	.nv.callgraph,"",@"SHT_CUDA_CALLGRAPH"
	.align	4
	.sectionentsize	8
	.align		4
        /*0000*/ 	.word	0x00000000
	.align		4
        /*0004*/ 	.word	0xffffffff
	.align		4
        /*0008*/ 	.word	0x00000000
	.align		4
        /*000c*/ 	.word	0xfffffffe
	.align		4
        /*0010*/ 	.word	0x00000000
	.align		4
        /*0014*/ 	.word	0xfffffffd
	.align		4
        /*0018*/ 	.word	0x00000000
	.align		4
        /*001c*/ 	.word	0xfffffffc


//--------------------- .text._Z11trap_kernelffifPd --------------------------
	.section	.text._Z11trap_kernelffifPd,"ax",@progbits
	.align	128
        .global         _Z11trap_kernelffifPd
        .type           _Z11trap_kernelffifPd,@function
        .size           _Z11trap_kernelffifPd,(.L_x_23 - _Z11trap_kernelffifPd)
        .other          _Z11trap_kernelffifPd,@"STO_CUDA_ENTRY STV_DEFAULT"
_Z11trap_kernelffifPd:
.text._Z11trap_kernelffifPd:
[----:B------:R-:W-:Y:S08]  /*0000*/  LDC R1, c[0x0][0x37c] ;  /* 0x0000df00ff017b82 */ /* 0x000ff00000000800 */
[----:B------:R-:W0:Y:S01]  /*0010*/  S2UR UR5, SR_CgaCtaId ;  /* 0x00000000000579c3 */ /* 0x000e220000008800 */
[----:B------:R-:W1:Y:S01]  /*0020*/  S2R R2, SR_TID.X ;  /* 0x0000000000027919 */ /* 0x000e620000002100 */
[----:B------:R-:W-:Y:S01]  /*0030*/  UMOV UR4, 0x400 ;  /* 0x0000040000047882 */ /* 0x000fe20000000000 */
[----:B------:R-:W-:Y:S01]  /*0040*/  BSSY.RECONVERGENT B0, `(.L_x_0) ;  /* 0x0000037000007945 */ /* 0x000fe20003800200 */
[----:B------:R-:W-:-:S04]  /*0050*/  CS2R R8, SRZ ;  /* 0x0000000000087805 */ /* 0x000fc8000001ff00 */
[----:B------:R-:W2:Y:S08]  /*0060*/  S2UR UR6, SR_CTAID.X ;  /* 0x00000000000679c3 */ /* 0x000eb00000002500 */
[----:B------:R-:W2:Y:S01]  /*0070*/  LDC R5, c[0x0][0x360] ;  /* 0x0000d800ff057b82 */ /* 0x000ea20000000800 */
[----:B0-----:R-:W-:Y:S01]  /*0080*/  ULEA UR4, UR5, UR4, 0x18 ;  /* 0x0000000405047291 */ /* 0x001fe2000f8ec0ff */
[----:B------:R-:W0:Y:S05]  /*0090*/  LDCU UR5, c[0x0][0x388] ;  /* 0x00007100ff0577ac */ /* 0x000e2a0008000800 */
[----:B-1----:R-:W-:-:S05]  /*00a0*/  LEA R4, R2, UR4, 0x3 ;  /* 0x0000000402047c11 */ /* 0x002fca000f8e18ff */
[----:B------:R1:W-:Y:S01]  /*00b0*/  STS.64 [R4], RZ ;  /* 0x000000ff04007388 */ /* 0x0003e20000000a00 */
[----:B--2---:R-:W-:Y:S01]  /*00c0*/  IMAD R6, R5, UR6, R2 ;  /* 0x0000000605067c24 */ /* 0x004fe2000f8e0202 */
[----:B------:R-:W-:Y:S04]  /*00d0*/  BAR.SYNC.DEFER_BLOCKING 0x0 ;  /* 0x0000000000007b1d */ /* 0x000fe80000010000 */
[----:B0-----:R-:W-:-:S13]  /*00e0*/  ISETP.GE.AND P0, PT, R6, UR5, PT ;  /* 0x0000000506007c0c */ /* 0x001fda000bf06270 */
[----:B-1----:R-:W-:Y:S05]  /*00f0*/  @P0 BRA `(.L_x_1) ;  /* 0x0000000000ac0947 */ /* 0x002fea0003800000 */
[----:B------:R-:W0:Y:S01]  /*0100*/  LDC R3, c[0x0][0x380] ;  /* 0x0000e000ff037b82 */ /* 0x000e220000000800 */
[----:B------:R-:W0:Y:S01]  /*0110*/  LDCU UR4, c[0x0][0x38c] ;  /* 0x00007180ff0477ac */ /* 0x000e220008000800 */
[----:B------:R-:W-:Y:S01]  /*0120*/  I2FP.F32.S32 R0, R6 ;  /* 0x0000000600007245 */ /* 0x000fe20000201400 */
[----:B------:R-:W-:Y:S04]  /*0130*/  BSSY.RECONVERGENT B1, `(.L_x_2) ;  /* 0x0000011000017945 */ /* 0x000fe80003800200 */
[----:B0-----:R-:W-:-:S04]  /*0140*/  FFMA R0, R0, UR4, R3 ;  /* 0x0000000400007c23 */ /* 0x001fc80008000003 */
[----:B------:R-:W-:-:S04]  /*0150*/  FMUL R3, R0, R0 ;  /* 0x0000000000037220 */ /* 0x000fc80000400000 */
[----:B------:R-:W-:-:S04]  /*0160*/  FMUL R7, R0, R3 ;  /* 0x0000000300077220 */ /* 0x000fc80000400000 */
[----:B------:R-:W-:Y:S01]  /*0170*/  FFMA R11, R0, R7, 1 ;  /* 0x3f800000000b7423 */ /* 0x000fe20000000007 */
[----:B------:R-:W-:-:S03]  /*0180*/  FADD R0, R3, 1 ;  /* 0x3f80000003007421 */ /* 0x000fc60000000000 */
[----:B------:R-:W0:Y:S08]  /*0190*/  MUFU.RCP R8, R11 ;  /* 0x0000000b00087308 */ /* 0x000e300000001000 */
[----:B------:R-:W1:Y:S01]  /*01a0*/  FCHK P0, R0, R11 ;  /* 0x0000000b00007302 */ /* 0x000e620000000000 */
[----:B0-----:R-:W-:-:S04]  /*01b0*/  FFMA R7, -R11, R8, 1 ;  /* 0x3f8000000b077423 */ /* 0x001fc80000000108 */
[----:B------:R-:W-:-:S04]  /*01c0*/  FFMA R7, R8, R7, R8 ;  /* 0x0000000708077223 */ /* 0x000fc80000000008 */
[----:B------:R-:W-:-:S04]  /*01d0*/  FFMA R8, R0, R7, RZ ;  /* 0x0000000700087223 */ /* 0x000fc800000000ff */
[----:B------:R-:W-:-:S04]  /*01e0*/  FFMA R3, -R11, R8, R0 ;  /* 0x000000080b037223 */ /* 0x000fc80000000100 */
[----:B------:R-:W-:Y:S01]  /*01f0*/  FFMA R3, R7, R3, R8 ;  /* 0x0000000307037223 */ /* 0x000fe20000000008 */
[----:B-1----:R-:W-:Y:S06]  /*0200*/  @!P0 BRA `(.L_x_3) ;  /* 0x00000000000c8947 */ /* 0x002fec0003800000 */
[----:B------:R-:W-:-:S07]  /*0210*/  MOV R8, 0x230 ;  /* 0x0000023000087802 */ /* 0x000fce0000000f00 */
[----:B------:R-:W-:Y:S05]  /*0220*/  CALL.REL.NOINC `($__internal_1_$__cuda_sm3x_div_rn_noftz_f32_slowpath) ;  /* 0x00000004002c7944 */ /* 0x000fea0003c00000 */
[----:B------:R-:W-:-:S07]  /*0230*/  IMAD.MOV.U32 R3, RZ, RZ, R0 ;  /* 0x000000ffff037224 */ /* 0x000fce00078e0000 */
.L_x_3:
[----:B------:R-:W-:Y:S05]  /*0240*/  BSYNC.RECONVERGENT B1 ;  /* 0x0000000000017941 */ /* 0x000fea0003800200 */
.L_x_2:
[----:B------:R-:W-:Y:S01]  /*0250*/  VIADD R7, R3, 0xf3000000 ;  /* 0xf300000003077836 */ /* 0x000fe20000000000 */
[----:B------:R0:W1:Y:S01]  /*0260*/  MUFU.RSQ R0, R3 ;  /* 0x0000000300007308 */ /* 0x0000620000001400 */
[----:B------:R-:W-:Y:S03]  /*0270*/  BSSY.RECONVERGENT B1, `(.L_x_4) ;  /* 0x000000c000017945 */ /* 0x000fe60003800200 */
[----:B------:R-:W-:-:S13]  /*0280*/  ISETP.GT.U32.AND P0, PT, R7, 0x727fffff, PT ;  /* 0x727fffff0700780c */ /* 0x000fda0003f04070 */
[----:B01----:R-:W-:Y:S05]  /*0290*/  @!P0 BRA `(.L_x_5) ;  /* 0x0000000000148947 */ /* 0x003fea0003800000 */
[----:B------:R-:W-:Y:S01]  /*02a0*/  IMAD.MOV.U32 R0, RZ, RZ, R3 ;  /* 0x000000ffff007224 */ /* 0x000fe200078e0003 */
[----:B------:R-:W-:-:S07]  /*02b0*/  MOV R11, 0x2d0 ;  /* 0x000002d0000b7802 */ /* 0x000fce0000000f00 */
[----:B------:R-:W-:Y:S05]  /*02c0*/  CALL.REL.NOINC `($__internal_0_$__cuda_sm20_sqrt_rn_f32_slowpath) ;  /* 0x0000000000ac7944 */ /* 0x000fea0003c00000 */
[----:B------:R-:W-:Y:S01]  /*02d0*/  IMAD.MOV.U32 R10, RZ, RZ, R3 ;  /* 0x000000ffff0a7224 */ /* 0x000fe200078e0003 */
[----:B------:R-:W-:Y:S06]  /*02e0*/  BRA `(.L_x_6) ;  /* 0x0000000000107947 */ /* 0x000fec0003800000 */
.L_x_5:
[C---:B------:R-:W-:Y:S01]  /*02f0*/  FMUL.FTZ R10, R0.reuse, R3 ;  /* 0x00000003000a7220 */ /* 0x040fe20000410000 */
[----:B------:R-:W-:-:S03]  /*0300*/  FMUL.FTZ R0, R0, 0.5 ;  /* 0x3f00000000007820 */ /* 0x000fc60000410000 */
[----:B------:R-:W-:-:S04]  /*0310*/  FFMA R3, -R10, R10, R3 ;  /* 0x0000000a0a037223 */ /* 0x000fc80000000103 */
[----:B------:R-:W-:-:S07]  /*0320*/  FFMA R10, R3, R0, R10 ;  /* 0x00000000030a7223 */ /* 0x000fce000000000a */
.L_x_6:
[----:B------:R-:W-:Y:S05]  /*0330*/  BSYNC.RECONVERGENT B1 ;  /* 0x0000000000017941 */ /* 0x000fea0003800200 */
.L_x_4:
[----:B------:R-:W0:Y:S01]  /*0340*/  LDCU UR4, c[0x0][0x388] ;  /* 0x00007100ff0477ac */ /* 0x000e220008000800 */
[----:B------:R-:W1:Y:S01]  /*0350*/  F2F.F64.F32 R10, R10 ;  /* 0x0000000a000a7310 */ /* 0x000e620000201800 */
[----:B0-----:R-:W-:-:S06]  /*0360*/  UIADD3 UR4, UPT, UPT, UR4, -0x1, URZ ;  /* 0xffffffff04047890 */ /* 0x001fcc000fffe0ff */
[----:B------:R-:W-:-:S04]  /*0370*/  ISETP.NE.AND P0, PT, R6, UR4, PT ;  /* 0x0000000406007c0c */ /* 0x000fc8000bf05270 */
[----:B------:R-:W-:-:S13]  /*0380*/  ISETP.NE.AND P0, PT, R6, RZ, P0 ;  /* 0x000000ff0600720c */ /* 0x000fda0000705270 */
[----:B-1----:R-:W-:Y:S02]  /*0390*/  @!P0 DFMA R8, R10, 0.5, RZ ;  /* 0x3fe000000a08882b */ /* 0x002fe400000000ff */
[----:B------:R-:W-:-:S11]  /*03a0*/  @P0 DADD R8, RZ, R10 ;  /* 0x00000000ff080229 */ /* 0x000fd6000000000a */
.L_x_1:
[----:B------:R-:W-:Y:S05]  /*03b0*/  BSYNC.RECONVERGENT B0 ;  /* 0x0000000000007941 */ /* 0x000fea0003800200 */
.L_x_0:
[----:B------:R-:W-:Y:S01]  /*03c0*/  ISETP.GE.U32.AND P1, PT, R5, 0x2, PT ;  /* 0x000000020500780c */ /* 0x000fe20003f26070 */
[----:B------:R0:W-:Y:S01]  /*03d0*/  STS.64 [R4], R8 ;  /* 0x0000000804007388 */ /* 0x0001e20000000a00 */
[----:B------:R-:W-:Y:S01]  /*03e0*/  BAR.SYNC.DEFER_BLOCKING 0x0 ;  /* 0x0000000000007b1d */ /* 0x000fe20000010000 */
[----:B------:R-:W-:-:S10]  /*03f0*/  ISETP.NE.AND P0, PT, R2, RZ, PT ;  /* 0x000000ff0200720c */ /* 0x000fd40003f05270 */
[----:B0-----:R-:W-:Y:S05]  /*0400*/  @!P1 BRA `(.L_x_7) ;  /* 0x00000000002c9947 */ /* 0x001fea0003800000 */
.L_x_8:
[----:B------:R-:W-:-:S04]  /*0410*/  SHF.R.U32.HI R3, RZ, 0x1, R5 ;  /* 0x00000001ff037819 */ /* 0x000fc80000011605 */
[----:B------:R-:W-:-:S13]  /*0420*/  ISETP.GE.U32.AND P1, PT, R2, R3, PT ;  /* 0x000000030200720c */ /* 0x000fda0003f26070 */
[----:B------:R-:W-:Y:S01]  /*0430*/  @!P1 IMAD R0, R3, 0x8, R4 ;  /* 0x0000000803009824 */ /* 0x000fe200078e0204 */
[----:B------:R-:W-:Y:S04]  /*0440*/  @!P1 LDS.64 R8, [R4] ;  /* 0x0000000004089984 */ /* 0x000fe80000000a00 */
[----:B------:R-:W0:Y:S02]  /*0450*/  @!P1 LDS.64 R6, [R0] ;  /* 0x0000000000069984 */ /* 0x000e240000000a00 */
[----:B0-----:R-:W-:-:S07]  /*0460*/  @!P1 DADD R6, R6, R8 ;  /* 0x0000000006069229 */ /* 0x001fce0000000008 */
[----:B------:R0:W-:Y:S01]  /*0470*/  @!P1 STS.64 [R4], R6 ;  /* 0x0000000604009388 */ /* 0x0001e20000000a00 */
[----:B------:R-:W-:Y:S01]  /*0480*/  BAR.SYNC.DEFER_BLOCKING 0x0 ;  /* 0x0000000000007b1d */ /* 0x000fe20000010000 */
[----:B------:R-:W-:Y:S01]  /*0490*/  ISETP.GT.U32.AND P1, PT, R5, 0x3, PT ;  /* 0x000000030500780c */ /* 0x000fe20003f24070 */
[----:B------:R-:W-:-:S12]  /*04a0*/  IMAD.MOV.U32 R5, RZ, RZ, R3 ;  /* 0x000000ffff057224 */ /* 0x000fd800078e0003 */
[----:B0-----:R-:W-:Y:S05]  /*04b0*/  @P1 BRA `(.L_x_8) ;  /* 0xfffffffc00d41947 */ /* 0x001fea000383ffff */
.L_x_7:
[----:B------:R-:W-:Y:S05]  /*04c0*/  @P0 EXIT ;  /* 0x000000000000094d */ /* 0x000fea0003800000 */
[----:B------:R-:W0:Y:S01]  /*04d0*/  S2UR UR5, SR_CgaCtaId ;  /* 0x00000000000579c3 */ /* 0x000e220000008800 */
[----:B------:R-:W-:-:S07]  /*04e0*/  UMOV UR4, 0x400 ;  /* 0x0000040000047882 */ /* 0x000fce0000000000 */
[----:B------:R-:W1:Y:S01]  /*04f0*/  LDC.64 R6, c[0x0][0x390] ;  /* 0x0000e400ff067b82 */ /* 0x000e620000000a00 */
[----:B0-----:R-:W-:-:S09]  /*0500*/  ULEA UR4, UR5, UR4, 0x18 ;  /* 0x0000000405047291 */ /* 0x001fd2000f8ec0ff */
[----:B------:R-:W0:Y:S02]  /*0510*/  LDS.64 R2, [UR4] ;  /* 0x00000004ff027984 */ /* 0x000e240008000a00 */
[----:B------:R-:W2:Y:S02]  /*0520*/  LDCU UR4, c[0x0][0x38c] ;  /* 0x00007180ff0477ac */ /* 0x000ea40008000800 */
[----:B--2---:R-:W0:Y:S01]  /*0530*/  F2F.F64.F32 R4, UR4 ;  /* 0x0000000400047d10 */ /* 0x004e220008201800 */
[----:B------:R-:W1:Y:S01]  /*0540*/  LDCU.64 UR4, c[0x0][0x358] ;  /* 0x00006b00ff0477ac */ /* 0x000e620008000a00 */
[----:B0-----:R-:W-:-:S07]  /*0550*/  DMUL R2, R2, R4 ;  /* 0x0000000402027228 */ /* 0x001fce0000000000 */
[----:B-1----:R-:W-:Y:S01]  /*0560*/  REDG.E.ADD.F64.RN.STRONG.GPU desc[UR4][R6.64], R2 ;  /* 0x00000002060079a6 */ /* 0x002fe2000c12ff04 */
[----:B------:R-:W-:Y:S05]  /*0570*/  EXIT ;  /* 0x000000000000794d */ /* 0x000fea0003800000 */
        .weak           $__internal_0_$__cuda_sm20_sqrt_rn_f32_slowpath
        .type           $__internal_0_$__cuda_sm20_sqrt_rn_f32_slowpath,@function
        .size           $__internal_0_$__cuda_sm20_sqrt_rn_f32_slowpath,($__internal_1_$__cuda_sm3x_div_rn_noftz_f32_slowpath - $__internal_0_$__cuda_sm20_sqrt_rn_f32_slowpath)
$__internal_0_$__cuda_sm20_sqrt_rn_f32_slowpath:
[----:B------:R-:W-:-:S13]  /*0580*/  LOP3.LUT P0, RZ, R0, 0x7fffffff, RZ, 0xc0, !PT ;  /* 0x7fffffff00ff7812 */ /* 0x000fda000780c0ff */
[----:B------:R-:W-:Y:S01]  /*0590*/  @!P0 IMAD.MOV.U32 R3, RZ, RZ, R0 ;  /* 0x000000ffff038224 */ /* 0x000fe200078e0000 */
[----:B------:R-:W-:Y:S06]  /*05a0*/  @!P0 BRA `(.L_x_9) ;  /* 0x0000000000408947 */ /* 0x000fec0003800000 */
[----:B------:R-:W-:-:S13]  /*05b0*/  FSETP.GEU.FTZ.AND P0, PT, R0, RZ, PT ;  /* 0x000000ff0000720b */ /* 0x000fda0003f1e000 */
[----:B------:R-:W-:Y:S01]  /*05c0*/  @!P0 IMAD.MOV.U32 R3, RZ, RZ, 0x7fffffff ;  /* 0x7fffffffff038424 */ /* 0x000fe200078e00ff */
[----:B------:R-:W-:Y:S06]  /*05d0*/  @!P0 BRA `(.L_x_9) ;  /* 0x0000000000348947 */ /* 0x000fec0003800000 */
[----:B------:R-:W-:-:S13]  /*05e0*/  FSETP.GTU.FTZ.AND P0, PT, |R0|, +INF , PT ;  /* 0x7f8000000000780b */ /* 0x000fda0003f1c200 */
[----:B------:R-:W-:Y:S01]  /*05f0*/  @P0 FADD.FTZ R3, R0, 1 ;  /* 0x3f80000000030421 */ /* 0x000fe20000010000 */
[----:B------:R-:W-:Y:S06]  /*0600*/  @P0 BRA `(.L_x_9) ;  /* 0x0000000000280947 */ /* 0x000fec0003800000 */
[----:B------:R-:W-:-:S13]  /*0610*/  FSETP.NEU.FTZ.AND P0, PT, |R0|, +INF , PT ;  /* 0x7f8000000000780b */ /* 0x000fda0003f1d200 */
[----:B------:R-:W-:-:S04]  /*0620*/  @P0 FFMA R7, R0, 1.84467440737095516160e+19, RZ ;  /* 0x5f80000000070823 */ /* 0x000fc800000000ff */
[----:B------:R-:W0:Y:S02]  /*0630*/  @P0 MUFU.RSQ R8, R7 ;  /* 0x0000000700080308 */ /* 0x000e240000001400 */
[----:B0-----:R-:W-:Y:S01]  /*0640*/  @P0 FMUL.FTZ R10, R7, R8 ;  /* 0x00000008070a0220 */ /* 0x001fe20000410000 */
[----:B------:R-:W-:-:S03]  /*0650*/  @P0 FMUL.FTZ R8, R8, 0.5 ;  /* 0x3f00000008080820 */ /* 0x000fc60000410000 */
[----:B------:R-:W-:-:S04]  /*0660*/  @P0 FADD.FTZ R3, -R10, -RZ ;  /* 0x800000ff0a030221 */ /* 0x000fc80000010100 */
[----:B------:R-:W-:Y:S01]  /*0670*/  @P0 FFMA R9, R10, R3, R7 ;  /* 0x000000030a090223 */ /* 0x000fe20000000007 */
[----:B------:R-:W-:-:S03]  /*0680*/  @!P0 IMAD.MOV.U32 R3, RZ, RZ, R0 ;  /* 0x000000ffff038224 */ /* 0x000fc600078e0000 */
[----:B------:R-:W-:-:S04]  /*0690*/  @P0 FFMA R8, R9, R8, R10 ;  /* 0x0000000809080223 */ /* 0x000fc8000000000a */
[----:B------:R-:W-:-:S07]  /*06a0*/  @P0 FMUL.FTZ R3, R8, 2.3283064365386962891e-10 ;  /* 0x2f80000008030820 */ /* 0x000fce0000410000 */
.L_x_9:
[----:B------:R-:W-:Y:S02]  /*06b0*/  IMAD.MOV.U32 R8, RZ, RZ, R11 ;  /* 0x000000ffff087224 */ /* 0x000fe400078e000b */
[----:B------:R-:W-:-:S04]  /*06c0*/  IMAD.MOV.U32 R9, RZ, RZ, 0x0 ;  /* 0x00000000ff097424 */ /* 0x000fc800078e00ff */
[----:B------:R-:W-:Y:S05]  /*06d0*/  RET.REL.NODEC R8 `(_Z11trap_kernelffifPd) ;  /* 0xfffffff808487950 */ /* 0x000fea0003c3ffff */
        .weak           $__internal_1_$__cuda_sm3x_div_rn_noftz_f32_slowpath
        .type           $__internal_1_$__cuda_sm3x_div_rn_noftz_f32_slowpath,@function
        .size           $__internal_1_$__cuda_sm3x_div_rn_noftz_f32_slowpath,(.L_x_23 - $__internal_1_$__cuda_sm3x_div_rn_noftz_f32_slowpath)
$__internal_1_$__cuda_sm3x_div_rn_noftz_f32_slowpath:
[----:B------:R-:W-:Y:S01]  /*06e0*/  SHF.R.U32.HI R9, RZ, 0x17, R11 ;  /* 0x00000017ff097819 */ /* 0x000fe2000001160b */
[----:B------:R-:W-:Y:S01]  /*06f0*/  BSSY.RECONVERGENT B2, `(.L_x_10) ;  /* 0x0000064000027945 */ /* 0x000fe20003800200 */
[--C-:B------:R-:W-:Y:S01]  /*0700*/  SHF.R.U32.HI R3, RZ, 0x17, R0.reuse ;  /* 0x00000017ff037819 */ /* 0x100fe20000011600 */
[----:B------:R-:W-:Y:S01]  /*0710*/  IMAD.MOV.U32 R12, RZ, RZ, R0 ;  /* 0x000000ffff0c7224 */ /* 0x000fe200078e0000 */
[----:B------:R-:W-:Y:S02]  /*0720*/  LOP3.LUT R9, R9, 0xff, RZ, 0xc0, !PT ;  /* 0x000000ff09097812 */ /* 0x000fe400078ec0ff */
[----:B------:R-:W-:-:S03]  /*0730*/  LOP3.LUT R10, R3, 0xff, RZ, 0xc0, !PT ;  /* 0x000000ff030a7812 */ /* 0x000fc600078ec0ff */
[----:B------:R-:W-:Y:S02]  /*0740*/  VIADD R14, R9, 0xffffffff ;  /* 0xffffffff090e7836 */ /* 0x000fe40000000000 */
[----:B------:R-:W-:-:S03]  /*0750*/  VIADD R13, R10, 0xffffffff ;  /* 0xffffffff0a0d7836 */ /* 0x000fc60000000000 */
[----:B------:R-:W-:-:S04]  /*0760*/  ISETP.GT.U32.AND P0, PT, R14, 0xfd, PT ;  /* 0x000000fd0e00780c */ /* 0x000fc80003f04070 */
[----:B------:R-:W-:-:S13]  /*0770*/  ISETP.GT.U32.OR P0, PT, R13, 0xfd, P0 ;  /* 0x000000fd0d00780c */ /* 0x000fda0000704470 */
[----:B------:R-:W-:Y:S01]  /*0780*/  @!P0 MOV R7, RZ ;  /* 0x000000ff00078202 */ /* 0x000fe20000000f00 */
[----:B------:R-:W-:Y:S06]  /*0790*/  @!P0 BRA `(.L_x_11) ;  /* 0x0000000000608947 */ /* 0x000fec0003800000 */
[----:B------:R-:W-:Y:S01]  /*07a0*/  FSETP.GTU.FTZ.AND P0, PT, |R0|, +INF , PT ;  /* 0x7f8000000000780b */ /* 0x000fe20003f1c200 */
[----:B------:R-:W-:Y:S01]  /*07b0*/  IMAD.MOV.U32 R3, RZ, RZ, R11 ;  /* 0x000000ffff037224 */ /* 0x000fe200078e000b */
[----:B------:R-:W-:-:S04]  /*07c0*/  FSETP.GTU.FTZ.AND P1, PT, |R11|, +INF , PT ;  /* 0x7f8000000b00780b */ /* 0x000fc80003f3c200 */
[----:B------:R-:W-:-:S13]  /*07d0*/  PLOP3.LUT P0, PT, P0, P1, PT, 0xf8, 0x8f ;  /* 0x00000000008f781c */ /* 0x000fda0000703f70 */
[----:B------:R-:W-:Y:S05]  /*07e0*/  @P0 BRA `(.L_x_12) ;  /* 0x00000004004c0947 */ /* 0x000fea0003800000 */
[----:B------:R-:W-:-:S13]  /*07f0*/  LOP3.LUT P0, RZ, R11, 0x7fffffff, R12, 0xc8, !PT ;  /* 0x7fffffff0bff7812 */ /* 0x000fda000780c80c */
[----:B------:R-:W-:Y:S05]  /*0800*/  @!P0 BRA `(.L_x_13) ;  /* 0x00000004003c8947 */ /* 0x000fea0003800000 */
[C---:B------:R-:W-:Y:S02]  /*0810*/  FSETP.NEU.FTZ.AND P2, PT, |R0|.reuse, +INF , PT ;  /* 0x7f8000000000780b */ /* 0x040fe40003f5d200 */
[----:B------:R-:W-:Y:S02]  /*0820*/  FSETP.NEU.FTZ.AND P1, PT, |R3|, +INF , PT ;  /* 0x7f8000000300780b */ /* 0x000fe40003f3d200 */
[----:B------:R-:W-:-:S11]  /*0830*/  FSETP.NEU.FTZ.AND P0, PT, |R0|, +INF , PT ;  /* 0x7f8000000000780b */ /* 0x000fd60003f1d200 */
[----:B------:R-:W-:Y:S05]  /*0840*/  @!P1 BRA !P2, `(.L_x_13) ;  /* 0x00000004002c9947 */ /* 0x000fea0005000000 */
[----:B------:R-:W-:-:S04]  /*0850*/  LOP3.LUT P2, RZ, R12, 0x7fffffff, RZ, 0xc0, !PT ;  /* 0x7fffffff0cff7812 */ /* 0x000fc8000784c0ff */
[----:B------:R-:W-:-:S13]  /*0860*/  PLOP3.LUT P1, PT, P1, P2, PT, 0x2f, 0xf2 ;  /* 0x0000000000f2781c */ /* 0x000fda0000f24577 */
[----:B------:R-:W-:Y:S05]  /*0870*/  @P1 BRA `(.L_x_14) ;  /* 0x0000000400181947 */ /* 0x000fea0003800000 */
[----:B------:R-:W-:-:S04]  /*0880*/  LOP3.LUT P1, RZ, R11, 0x7fffffff, RZ, 0xc0, !PT ;  /* 0x7fffffff0bff7812 */ /* 0x000fc8000782c0ff */
[----:B------:R-:W-:-:S13]  /*0890*/  PLOP3.LUT P0, PT, P0, P1, PT, 0x2f, 0xf2 ;  /* 0x0000000000f2781c */ /* 0x000fda0000702577 */
[----:B------:R-:W-:Y:S05]  /*08a0*/  @P0 BRA `(.L_x_15) ;  /* 0x0000000400000947 */ /* 0x000fea0003800000 */
[----:B------:R-:W-:Y:S02]  /*08b0*/  ISETP.GE.AND P0, PT, R13, RZ, PT ;  /* 0x000000ff0d00720c */ /* 0x000fe40003f06270 */
[----:B------:R-:W-:-:S11]  /*08c0*/  ISETP.GE.AND P1, PT, R14, RZ, PT ;  /* 0x000000ff0e00720c */ /* 0x000fd60003f26270 */
[----:B------:R-:W-:Y:S02]  /*08d0*/  @P0 IMAD.MOV.U32 R7, RZ, RZ, RZ ;  /* 0x000000ffff070224 */ /* 0x000fe400078e00ff */
[----:B------:R-:W-:Y:S01]  /*08e0*/  @!P0 FFMA R12, R0, 1.84467440737095516160e+19, RZ ;  /* 0x5f800000000c8823 */ /* 0x000fe200000000ff */
[----:B------:R-:W-:Y:S02]  /*08f0*/  @!P0 IMAD.MOV.U32 R7, RZ, RZ, -0x40 ;  /* 0xffffffc0ff078424 */ /* 0x000fe400078e00ff */
[----:B------:R-:W-:Y:S02]  /*0900*/  @!P1 FFMA R11, R3, 1.84467440737095516160e+19, RZ ;  /* 0x5f800000030b9823 */ /* 0x000fe400000000ff */
[----:B------:R-:W-:-:S07]  /*0910*/  @!P1 VIADD R7, R7, 0x40 ;  /* 0x0000004007079836 */ /* 0x000fce0000000000 */
.L_x_11:
[----:B------:R-:W-:Y:S01]  /*0920*/  LEA R0, R9, 0xc0800000, 0x17 ;  /* 0xc080000009007811 */ /* 0x000fe200078eb8ff */
[----:B------:R-:W-:Y:S01]  /*0930*/  VIADD R10, R10, 0xffffff81 ;  /* 0xffffff810a0a7836 */ /* 0x000fe20000000000 */
[----:B------:R-:W-:Y:S03]  /*0940*/  BSSY.RECONVERGENT B3, `(.L_x_16) ;  /* 0x0000035000037945 */ /* 0x000fe60003800200 */
[----:B------:R-:W-:Y:S02]  /*0950*/  IMAD.IADD R11, R11, 0x1, -R0 ;  /* 0x000000010b0b7824 */ /* 0x000fe400078e0a00 */
[C---:B------:R-:W-:Y:S01]  /*0960*/  IMAD R0, R10.reuse, -0x800000, R12 ;  /* 0xff8000000a007824 */ /* 0x040fe200078e020c */
[----:B------:R-:W-:Y:S01]  /*0970*/  IADD3 R10, PT, PT, R10, 0x7f, -R9 ;  /* 0x0000007f0a0a7810 */ /* 0x000fe20007ffe809 */
[----:B------:R-:W0:Y:S01]  /*0980*/  MUFU.RCP R3, R11 ;  /* 0x0000000b00037308 */ /* 0x000e220000001000 */
[----:B------:R-:W-:-:S03]  /*0990*/  FADD.FTZ R13, -R11, -RZ ;  /* 0x800000ff0b0d7221 */ /* 0x000fc60000010100 */
[----:B------:R-:W-:Y:S02]  /*09a0*/  IMAD.IADD R10, R10, 0x1, R7 ;  /* 0x000000010a0a7824 */ /* 0x000fe400078e0207 */
[----:B0-----:R-:W-:-:S04]  /*09b0*/  FFMA R14, R3, R13, 1 ;  /* 0x3f800000030e7423 */ /* 0x001fc8000000000d */
[----:B------:R-:W-:-:S04]  /*09c0*/  FFMA R14, R3, R14, R3 ;  /* 0x0000000e030e7223 */ /* 0x000fc80000000003 */
[----:B------:R-:W-:-:S04]  /*09d0*/  FFMA R3, R0, R14, RZ ;  /* 0x0000000e00037223 */ /* 0x000fc800000000ff */
[----:B------:R-:W-:-:S04]  /*09e0*/  FFMA R12, R13, R3, R0 ;  /* 0x000000030d0c7223 */ /* 0x000fc80000000000 */
[----:B------:R-:W-:-:S04]  /*09f0*/  FFMA R15, R14, R12, R3 ;  /* 0x0000000c0e0f7223 */ /* 0x000fc80000000003 */
[----:B------:R-:W-:-:S04]  /*0a00*/  FFMA R12, R13, R15, R0 ;  /* 0x0000000f0d0c7223 */ /* 0x000fc80000000000 */
[----:B------:R-:W-:-:S05]  /*0a10*/  FFMA R0, R14, R12, R15 ;  /* 0x0000000c0e007223 */ /* 0x000fca000000000f */
[----:B------:R-:W-:-:S04]  /*0a20*/  SHF.R.U32.HI R3, RZ, 0x17, R0 ;  /* 0x00000017ff037819 */ /* 0x000fc80000011600 */
[----:B------:R-:W-:-:S04]  /*0a30*/  LOP3.LUT R3, R3, 0xff, RZ, 0xc0, !PT ;  /* 0x000000ff03037812 */ /* 0x000fc800078ec0ff */
[----:B------:R-:W-:-:S05]  /*0a40*/  IADD3 R9, PT, PT, R3, R10, RZ ;  /* 0x0000000a03097210 */ /* 0x000fca0007ffe0ff */
[----:B------:R-:W-:-:S05]  /*0a50*/  VIADD R3, R9, 0xffffffff ;  /* 0xffffffff09037836 */ /* 0x000fca0000000000 */
[----:B------:R-:W-:-:S13]  /*0a60*/  ISETP.GE.U32.AND P0, PT, R3, 0xfe, PT ;  /* 0x000000fe0300780c */ /* 0x000fda0003f06070 */
[----:B------:R-:W-:Y:S05]  /*0a70*/  @!P0 BRA `(.L_x_17) ;  /* 0x0000000000808947 */ /* 0x000fea0003800000 */
[----:B------:R-:W-:-:S13]  /*0a80*/  ISETP.GT.AND P0, PT, R9, 0xfe, PT ;  /* 0x000000fe0900780c */ /* 0x000fda0003f04270 */
[----:B------:R-:W-:Y:S05]  /*0a90*/  @P0 BRA `(.L_x_18) ;  /* 0x00000000006c0947 */ /* 0x000fea0003800000 */
[----:B------:R-:W-:-:S13]  /*0aa0*/  ISETP.GE.AND P0, PT, R9, 0x1, PT ;  /* 0x000000010900780c */ /* 0x000fda0003f06270 */
[----:B------:R-:W-:Y:S05]  /*0ab0*/  @P0 BRA `(.L_x_19) ;  /* 0x0000000000740947 */ /* 0x000fea0003800000 */
[----:B------:R-:W-:Y:S02]  /*0ac0*/  ISETP.GE.AND P0, PT, R9, -0x18, PT ;  /* 0xffffffe80900780c */ /* 0x000fe40003f06270 */
[----:B------:R-:W-:-:S11]  /*0ad0*/  LOP3.LUT R0, R0, 0x80000000, RZ, 0xc0, !PT ;  /* 0x8000000000007812 */ /* 0x000fd600078ec0ff */
[----:B------:R-:W-:Y:S05]  /*0ae0*/  @!P0 BRA `(.L_x_19) ;  /* 0x0000000000688947 */ /* 0x000fea0003800000 */
[CCC-:B------:R-:W-:Y:S01]  /*0af0*/  FFMA.RZ R3, R14.reuse, R12.reuse, R15.reuse ;  /* 0x0000000c0e037223 */ /* 0x1c0fe2000000c00f */
[CCC-:B------:R-:W-:Y:S01]  /*0b00*/  FFMA.RM R10, R14.reuse, R12.reuse, R15.reuse ;  /* 0x0000000c0e0a7223 */ /* 0x1c0fe2000000400f */
[C---:B------:R-:W-:Y:S02]  /*0b10*/  ISETP.NE.AND P2, PT, R9.reuse, RZ, PT ;  /* 0x000000ff0900720c */ /* 0x040fe40003f45270 */
[----:B------:R-:W-:Y:S02]  /*0b20*/  ISETP.NE.AND P1, PT, R9, RZ, PT ;  /* 0x000000ff0900720c */ /* 0x000fe40003f25270 */
[----:B------:R-:W-:Y:S01]  /*0b30*/  LOP3.LUT R7, R3, 0x7fffff, RZ, 0xc0, !PT ;  /* 0x007fffff03077812 */ /* 0x000fe200078ec0ff */
[----:B------:R-:W-:Y:S01]  /*0b40*/  FFMA.RP R3, R14, R12, R15 ;  /* 0x0000000c0e037223 */ /* 0x000fe2000000800f */
[----:B------:R-:W-:Y:S02]  /*0b50*/  VIADD R12, R9, 0x20 ;  /* 0x00000020090c7836 */ /* 0x000fe40000000000 */
[----:B------:R-:W-:Y:S01]  /*0b60*/  LOP3.LUT R7, R7, 0x800000, RZ, 0xfc, !PT ;  /* 0x0080000007077812 */ /* 0x000fe200078efcff */
[----:B------:R-:W-:Y:S01]  /*0b70*/  IMAD.MOV R9, RZ, RZ, -R9 ;  /* 0x000000ffff097224 */ /* 0x000fe200078e0a09 */
[----:B------:R-:W-:-:S02]  /*0b80*/  FSETP.NEU.FTZ.AND P0, PT, R3, R10, PT ;  /* 0x0000000a0300720b */ /* 0x000fc40003f1d000 */
[----:B------:R-:W-:Y:S02]  /*0b90*/  SHF.L.U32 R12, R7, R12, RZ ;  /* 0x0000000c070c7219 */ /* 0x000fe400000006ff */
[----:B------:R-:W-:Y:S02]  /*0ba0*/  SEL R10, R9, RZ, P2 ;  /* 0x000000ff090a7207 */ /* 0x000fe40001000000 */
[----:B------:R-:W-:Y:S02]  /*0bb0*/  ISETP.NE.AND P1, PT, R12, RZ, P1 ;  /* 0x000000ff0c00720c */ /* 0x000fe40000f25270 */
[----:B------:R-:W-:Y:S02]  /*0bc0*/  SHF.R.U32.HI R10, RZ, R10, R7 ;  /* 0x0000000aff0a7219 */ /* 0x000fe40000011607 */
[----:B------:R-:W-:Y:S02]  /*0bd0*/  PLOP3.LUT P0, PT, P0, P1, PT, 0xf8, 0x8f ;  /* 0x00000000008f781c */ /* 0x000fe40000703f70 */
[----:B------:R-:W-:-:S02]  /*0be0*/  SHF.R.U32.HI R12, RZ, 0x1, R10 ;  /* 0x00000001ff0c7819 */ /* 0x000fc4000001160a */
[----:B------:R-:W-:-:S04]  /*0bf0*/  SEL R3, RZ, 0x1, !P0 ;  /* 0x00000001ff037807 */ /* 0x000fc80004000000 */
[----:B------:R-:W-:-:S04]  /*0c00*/  LOP3.LUT R3, R3, 0x1, R12, 0xf8, !PT ;  /* 0x0000000103037812 */ /* 0x000fc800078ef80c */
[----:B------:R-:W-:-:S05]  /*0c10*/  LOP3.LUT R3, R3, R10, RZ, 0xc0, !PT ;  /* 0x0000000a03037212 */ /* 0x000fca00078ec0ff */
[----:B------:R-:W-:-:S05]  /*0c20*/  IMAD.IADD R3, R12, 0x1, R3 ;  /* 0x000000010c037824 */ /* 0x000fca00078e0203 */
[----:B------:R-:W-:Y:S01]  /*0c30*/  LOP3.LUT R0, R3, R0, RZ, 0xfc, !PT ;  /* 0x0000000003007212 */ /* 0x000fe200078efcff */
[----:B------:R-:W-:Y:S06]  /*0c40*/  BRA `(.L_x_19) ;  /* 0x0000000000107947 */ /* 0x000fec0003800000 */
.L_x_18:
[----:B------:R-:W-:-:S04]  /*0c50*/  LOP3.LUT R0, R0, 0x80000000, RZ, 0xc0, !PT ;  /* 0x8000000000007812 */ /* 0x000fc800078ec0ff */
[----:B------:R-:W-:Y:S01]  /*0c60*/  LOP3.LUT R0, R0, 0x7f800000, RZ, 0xfc, !PT ;  /* 0x7f80000000007812 */ /* 0x000fe200078efcff */
[----:B------:R-:W-:Y:S06]  /*0c70*/  BRA `(.L_x_19) ;  /* 0x0000000000047947 */ /* 0x000fec0003800000 */
.L_x_17:
[----:B------:R-:W-:-:S07]  /*0c80*/  IMAD R0, R10, 0x800000, R0 ;  /* 0x008000000a007824 */ /* 0x000fce00078e0200 */
.L_x_19:
[----:B------:R-:W-:Y:S05]  /*0c90*/  BSYNC.RECONVERGENT B3 ;  /* 0x0000000000037941 */ /* 0x000fea0003800200 */
.L_x_16:
[----:B------:R-:W-:Y:S05]  /*0ca0*/  BRA `(.L_x_20) ;  /* 0x0000000000207947 */ /* 0x000fea0003800000 */
.L_x_15:
[----:B------:R-:W-:-:S04]  /*0cb0*/  LOP3.LUT R0, R11, 0x80000000, R12, 0x48, !PT ;  /* 0x800000000b007812 */ /* 0x000fc800078e480c */
[----:B------:R-:W-:Y:S01]  /*0cc0*/  LOP3.LUT R0, R0, 0x7f800000, RZ, 0xfc, !PT ;  /* 0x7f80000000007812 */ /* 0x000fe200078efcff */
[----:B------:R-:W-:Y:S06]  /*0cd0*/  BRA `(.L_x_20) ;  /* 0x0000000000147947 */ /* 0x000fec0003800000 */
.L_x_14:
[----:B------:R-:W-:Y:S01]  /*0ce0*/  LOP3.LUT R0, R11, 0x80000000, R12, 0x48, !PT ;  /* 0x800000000b007812 */ /* 0x000fe200078e480c */
[----:B------:R-:W-:Y:S06]  /*0cf0*/  BRA `(.L_x_20) ;  /* 0x00000000000c7947 */ /* 0x000fec0003800000 */
.L_x_13:
[----:B------:R-:W0:Y:S01]  /*0d00*/  MUFU.RSQ R0, -QNAN ;  /* 0xffc0000000007908 */ /* 0x000e220000001400 */
[----:B------:R-:W-:Y:S05]  /*0d10*/  BRA `(.L_x_20) ;  /* 0x0000000000047947 */ /* 0x000fea0003800000 */
.L_x_12:
[----:B------:R-:W-:-:S07]  /*0d20*/  FADD.FTZ R0, R0, R3 ;  /* 0x0000000300007221 */ /* 0x000fce0000010000 */
.L_x_20:
[----:B------:R-:W-:Y:S05]  /*0d30*/  BSYNC.RECONVERGENT B2 ;  /* 0x0000000000027941 */ /* 0x000fea0003800200 */
.L_x_10:
[----:B------:R-:W-:-:S04]  /*0d40*/  IMAD.MOV.U32 R9, RZ, RZ, 0x0 ;  /* 0x00000000ff097424 */ /* 0x000fc800078e00ff */
[----:B0-----:R-:W-:Y:S05]  /*0d50*/  RET.REL.NODEC R8 `(_Z11trap_kernelffifPd) ;  /* 0xfffffff008a87950 */ /* 0x001fea0003c3ffff */
.L_x_21:
[----:B------:R-:W-:-:S00]  /*0d60*/  BRA `(.L_x_21) ;  /* 0xfffffffc00fc7947 */ /* 0x000fc0000383ffff */
[----:B------:R-:W-:-:S00]  /*0d70*/  NOP ;  /* 0x0000000000007918 */ /* 0x000fc00000000000 */
        /* <DEDUP_REMOVED lines=8> */
.L_x_23:


//--------------------- .nv.shared._Z11trap_kernelffifPd --------------------------
	.section	.nv.shared._Z11trap_kernelffifPd,"aw",@nobits
	.sectionflags	@""
	.align	8
.nv.shared._Z11trap_kernelffifPd:
	.zero		9216


//--------------------- .nv.shared.reserved.0     --------------------------
	.section	.nv.shared.reserved.0,"aw",@nobits
	.weak		__nv_reservedSMEM_offset_0_alias
	.size		__nv_reservedSMEM_offset_0_alias, 0, 64
	.other		__nv_reservedSMEM_offset_0_alias,@"STO_CUDA_RESERVED_SHARED STV_DEFAULT"
__nv_reservedSMEM_offset_0_alias:
	.zero		0
	.zero		64


//--------------------- .nv.constant0._Z11trap_kernelffifPd --------------------------
	.section	.nv.constant0._Z11trap_kernelffifPd,"a",@progbits
	.sectionflags	@""
	.align	4
.nv.constant0._Z11trap_kernelffifPd:
	.zero		920


//--------------------- SYMBOLS --------------------------

	.type		.nv.reservedSmem.offset0,@object
	.size		.nv.reservedSmem.offset0,0x4
	.type		.nv.reservedSmem.cap,@object
	.size		.nv.reservedSmem.cap,0x4
